//
// Generated by NVIDIA NVVM Compiler
//
// Compiler Build ID: CL-36424714
// Cuda compilation tools, release 13.0, V13.0.88
// Based on NVVM 20.0.0
//

.version 9.0
.target sm_100
.address_size 64

	// .globl	_Z11sobelFilterPiS_ii
.const .align 4 .b8 D_maskX[36];
.const .align 4 .b8 D_maskY[36];
// _ZZ11sobelFilterPiS_iiE4N_ds has been demoted

.visible .entry _Z11sobelFilterPiS_ii(
	.param .u64 .ptr .align 1 _Z11sobelFilterPiS_ii_param_0,
	.param .u64 .ptr .align 1 _Z11sobelFilterPiS_ii_param_1,
	.param .u32 _Z11sobelFilterPiS_ii_param_2,
	.param .u32 _Z11sobelFilterPiS_ii_param_3
)
{
	.reg .pred 	%p<3>;
	.reg .b32 	%r<69>;
	.reg .b32 	%f<42>;
	.reg .b64 	%rd<14>;
	// demoted variable
	.shared .align 4 .b8 _ZZ11sobelFilterPiS_iiE4N_ds[1296];
	ld.param.u64 	%rd2, [_Z11sobelFilterPiS_ii_param_0];
	ld.param.u64 	%rd3, [_Z11sobelFilterPiS_ii_param_1];
	ld.param.u32 	%r4, [_Z11sobelFilterPiS_ii_param_2];
	cvta.to.global.u64 	%rd1, %rd3;
	cvta.to.global.u64 	%rd4, %rd2;
	mov.u32 	%r5, %ntid.x;
	mov.u32 	%r6, %ctaid.x;
	mov.u32 	%r7, %tid.x;
	mad.lo.s32 	%r1, %r5, %r6, %r7;
	mov.u32 	%r8, %ntid.y;
	mov.u32 	%r9, %ctaid.y;
	mov.u32 	%r10, %tid.y;
	mad.lo.s32 	%r2, %r8, %r9, %r10;
	add.s32 	%r11, %r2, -1;
	mul.lo.s32 	%r12, %r4, %r11;
	cvt.s64.s32 	%rd5, %r12;
	cvt.s64.s32 	%rd6, %r1;
	add.s64 	%rd7, %rd6, %rd5;
	shl.b64 	%rd8, %rd7, 2;
	add.s64 	%rd9, %rd4, %rd8;
	ld.global.u32 	%r13, [%rd9+-4];
	mov.u32 	%r14, _ZZ11sobelFilterPiS_iiE4N_ds;
	mad.lo.s32 	%r15, %r10, 72, %r14;
	shl.b32 	%r16, %r7, 2;
	add.s32 	%r3, %r15, %r16;
	st.shared.u32 	[%r3], %r13;
	bar.sync 	0;
	or.b32  	%r17, %r7, %r10;
	and.b32  	%r18, %r17, 1008;
	setp.ne.s32 	%p1, %r18, 0;
	mov.f32 	%f40, 0f00000000;
	mov.f32 	%f41, %f40;
	@%p1 bra 	$L__BB0_2;
	ld.shared.u32 	%r19, [%r3];
	ld.const.u32 	%r20, [D_maskX];
	mul.lo.s32 	%r21, %r20, %r19;
	cvt.rn.f32.s32 	%f6, %r21;
	ld.const.u32 	%r22, [D_maskY];
	mul.lo.s32 	%r23, %r22, %r19;
	cvt.rn.f32.s32 	%f7, %r23;
	ld.shared.u32 	%r24, [%r3+4];
	ld.const.u32 	%r25, [D_maskX+4];
	mul.lo.s32 	%r26, %r25, %r24;
	cvt.rn.f32.s32 	%f8, %r26;
	add.f32 	%f9, %f6, %f8;
	ld.const.u32 	%r27, [D_maskY+4];
	mul.lo.s32 	%r28, %r27, %r24;
	cvt.rn.f32.s32 	%f10, %r28;
	add.f32 	%f11, %f7, %f10;
	ld.shared.u32 	%r29, [%r3+8];
	ld.const.u32 	%r30, [D_maskX+8];
	mul.lo.s32 	%r31, %r30, %r29;
	cvt.rn.f32.s32 	%f12, %r31;
	add.f32 	%f13, %f9, %f12;
	ld.const.u32 	%r32, [D_maskY+8];
	mul.lo.s32 	%r33, %r32, %r29;
	cvt.rn.f32.s32 	%f14, %r33;
	add.f32 	%f15, %f11, %f14;
	ld.shared.u32 	%r34, [%r3+72];
	ld.const.u32 	%r35, [D_maskX+12];
	mul.lo.s32 	%r36, %r35, %r34;
	cvt.rn.f32.s32 	%f16, %r36;
	add.f32 	%f17, %f13, %f16;
	ld.const.u32 	%r37, [D_maskY+12];
	mul.lo.s32 	%r38, %r37, %r34;
	cvt.rn.f32.s32 	%f18, %r38;
	add.f32 	%f19, %f15, %f18;
	ld.shared.u32 	%r39, [%r3+76];
	ld.const.u32 	%r40, [D_maskX+16];
	mul.lo.s32 	%r41, %r40, %r39;
	cvt.rn.f32.s32 	%f20, %r41;
	add.f32 	%f21, %f17, %f20;
	ld.const.u32 	%r42, [D_maskY+16];
	mul.lo.s32 	%r43, %r42, %r39;
	cvt.rn.f32.s32 	%f22, %r43;
	add.f32 	%f23, %f19, %f22;
	ld.shared.u32 	%r44, [%r3+80];
	ld.const.u32 	%r45, [D_maskX+20];
	mul.lo.s32 	%r46, %r45, %r44;
	cvt.rn.f32.s32 	%f24, %r46;
	add.f32 	%f25, %f21, %f24;
	ld.const.u32 	%r47, [D_maskY+20];
	mul.lo.s32 	%r48, %r47, %r44;
	cvt.rn.f32.s32 	%f26, %r48;
	add.f32 	%f27, %f23, %f26;
	ld.shared.u32 	%r49, [%r3+144];
	ld.const.u32 	%r50, [D_maskX+24];
	mul.lo.s32 	%r51, %r50, %r49;
	cvt.rn.f32.s32 	%f28, %r51;
	add.f32 	%f29, %f25, %f28;
	ld.const.u32 	%r52, [D_maskY+24];
	mul.lo.s32 	%r53, %r52, %r49;
	cvt.rn.f32.s32 	%f30, %r53;
	add.f32 	%f31, %f27, %f30;
	ld.shared.u32 	%r54, [%r3+148];
	ld.const.u32 	%r55, [D_maskX+28];
	mul.lo.s32 	%r56, %r55, %r54;
	cvt.rn.f32.s32 	%f32, %r56;
	add.f32 	%f33, %f29, %f32;
	ld.const.u32 	%r57, [D_maskY+28];
	mul.lo.s32 	%r58, %r57, %r54;
	cvt.rn.f32.s32 	%f34, %r58;
	add.f32 	%f35, %f31, %f34;
	ld.shared.u32 	%r59, [%r3+152];
	ld.const.u32 	%r60, [D_maskX+32];
	mul.lo.s32 	%r61, %r60, %r59;
	cvt.rn.f32.s32 	%f36, %r61;
	add.f32 	%f40, %f33, %f36;
	ld.const.u32 	%r62, [D_maskY+32];
	mul.lo.s32 	%r63, %r62, %r59;
	cvt.rn.f32.s32 	%f37, %r63;
	add.f32 	%f41, %f35, %f37;
$L__BB0_2:
	mul.f32 	%f38, %f41, %f41;
	fma.rn.f32 	%f39, %f40, %f40, %f38;
	cvt.rzi.s32.f32 	%r64, %f39;
	setp.lt.s32 	%p2, %r64, 8001;
	@%p2 bra 	$L__BB0_4;
	mad.lo.s32 	%r67, %r4, %r2, %r1;
	mul.wide.s32 	%rd12, %r67, 4;
	add.s64 	%rd13, %rd1, %rd12;
	mov.b32 	%r68, 255;
	st.global.u32 	[%rd13], %r68;
	bra.uni 	$L__BB0_5;
$L__BB0_4:
	mad.lo.s32 	%r65, %r4, %r2, %r1;
	mul.wide.s32 	%rd10, %r65, 4;
	add.s64 	%rd11, %rd1, %rd10;
	mov.b32 	%r66, 0;
	st.global.u32 	[%rd11], %r66;
$L__BB0_5:
	ret;

}


// ===== COMPILED SASS (sm_100) =====

	.target	sm_100

	.elftype	@"ET_EXEC"


//--------------------- .note.nv.tkinfo           --------------------------
	.section	.note.nv.tkinfo,"",@"SHT_NOTE"
	.sectionflags	@"SHF_NOTE_NV_TKINFO"
	.tkinfo
        /*0018*/ 	.word	0x00000002
        /*0030*/ 	.string	""
        /*0030*/ 	.string	"ptxas"
        /*0030*/ 	.string	"Cuda compilation tools, release 13.0, V13.0.88"
        /*0030*/ 	.string	"Build cuda_13.0.r13.0/compiler.36424714_0"
        /*0030*/ 	.string	"-arch sm_100 -m 64 "



//--------------------- .note.nv.cuinfo           --------------------------
	.section	.note.nv.cuinfo,"",@"SHT_NOTE"
	.sectionflags	@"SHF_NOTE_NV_CUINFO"
        /*0018*/ 	.short	0x0002
        /*001a*/ 	.short	0x0064
        /*001c*/ 	.short	0x0082
	.zero		2


//--------------------- .nv.info                  --------------------------
	.section	.nv.info,"",@"SHT_CUDA_INFO"
	.align	4


	//----- nvinfo : EIATTR_REGCOUNT
	.align		4
        /*0000*/ 	.byte	0x04, 0x2f
        /*0002*/ 	.short	(.L_3 - .L_2)
	.align		4
.L_2:
        /*0004*/ 	.word	index@(_Z11sobelFilterPiS_ii)
        /*0008*/ 	.word	0x00000012


	//----- nvinfo : EIATTR_FRAME_SIZE
	.align		4
.L_3:
        /*000c*/ 	.byte	0x04, 0x11
        /*000e*/ 	.short	(.L_5 - .L_4)
	.align		4
.L_4:
        /*0010*/ 	.word	index@(_Z11sobelFilterPiS_ii)
        /*0014*/ 	.word	0x00000000


	//----- nvinfo : EIATTR_MIN_STACK_SIZE
	.align		4
.L_5:
        /*0018*/ 	.byte	0x04, 0x12
        /*001a*/ 	.short	(.L_7 - .L_6)
	.align		4
.L_6:
        /*001c*/ 	.word	index@(_Z11sobelFilterPiS_ii)
        /*0020*/ 	.word	0x00000000
.L_7:


//--------------------- .nv.compat                --------------------------
	.section	.nv.compat,"",@"SHT_CUDA_COMPAT_INFO"
	.align	4
        /*0000*/ 	.byte	0x02, 0x09, 0x00, 0x00, 0x02, 0x02, 0x01, 0x00, 0x02, 0x05, 0x05, 0x00, 0x03, 0x07, 0x01, 0x01
        /*0010*/ 	.byte	0x02, 0x03, 0x00, 0x00, 0x02, 0x06, 0x01, 0x00, 0x04, 0x0b, 0x08, 0x00, 0x09, 0x00, 0x00, 0x00
        /*0020*/ 	.byte	0x00, 0x00, 0x00, 0x00


//--------------------- .nv.info._Z11sobelFilterPiS_ii --------------------------
	.section	.nv.info._Z11sobelFilterPiS_ii,"",@"SHT_CUDA_INFO"
	.sectionflags	@""
	.align	4


	//----- nvinfo : EIATTR_CUDA_API_VERSION
	.align		4
        /*0000*/ 	.byte	0x04, 0x37
        /*0002*/ 	.short	(.L_9 - .L_8)
.L_8:
        /*0004*/ 	.word	0x00000082


	//----- nvinfo : EIATTR_KPARAM_INFO
	.align		4
.L_9:
        /*0008*/ 	.byte	0x04, 0x17
        /*000a*/ 	.short	(.L_11 - .L_10)
.L_10:
        /*000c*/ 	.word	0x00000000
        /*0010*/ 	.short	0x0003
        /*0012*/ 	.short	0x0014
        /*0014*/ 	.byte	0x00, 0xf0, 0x11, 0x00


	//----- nvinfo : EIATTR_KPARAM_INFO
	.align		4
.L_11:
        /*0018*/ 	.byte	0x04, 0x17
        /*001a*/ 	.short	(.L_13 - .L_12)
.L_12:
        /*001c*/ 	.word	0x00000000
        /*0020*/ 	.short	0x0002
        /*0022*/ 	.short	0x0010
        /*0024*/ 	.byte	0x00, 0xf0, 0x11, 0x00


	//----- nvinfo : EIATTR_KPARAM_INFO
	.align		4
.L_13:
        /*0028*/ 	.byte	0x04, 0x17
        /*002a*/ 	.short	(.L_15 - .L_14)
.L_14:
        /*002c*/ 	.word	0x00000000
        /*0030*/ 	.short	0x0001
        /*0032*/ 	.short	0x0008
        /*0034*/ 	.byte	0x00, 0xf5, 0x21, 0x00


	//----- nvinfo : EIATTR_KPARAM_INFO
	.align		4
.L_15:
        /*0038*/ 	.byte	0x04, 0x17
        /*003a*/ 	.short	(.L_17 - .L_16)
.L_16:
        /*003c*/ 	.word	0x00000000
        /*0040*/ 	.short	0x0000
        /*0042*/ 	.short	0x0000
        /*0044*/ 	.byte	0x00, 0xf5, 0x21, 0x00


	//----- nvinfo : EIATTR_SPARSE_MMA_MASK
	.align		4
.L_17:
        /*0048*/ 	.byte	0x03, 0x50
        /*004a*/ 	.short	0x0000


	//----- nvinfo : EIATTR_MAXREG_COUNT
	.align		4
        /*004c*/ 	.byte	0x03, 0x1b
        /*004e*/ 	.short	0x00ff


	//----- nvinfo : EIATTR_NUM_BARRIERS
	.align		4
        /*0050*/ 	.byte	0x02, 0x4c
        /*0052*/ 	.byte	0x01
	.zero		1


	//----- nvinfo : EIATTR_MERCURY_ISA_VERSION
	.align		4
        /*0054*/ 	.byte	0x03, 0x5f
        /*0056*/ 	.short	0x0101


	//----- nvinfo : EIATTR_VRC_CTA_INIT_COUNT
	.align		4
        /*0058*/ 	.byte	0x02, 0x4a
	.zero		1
	.zero		1


	//----- nvinfo : EIATTR_EXIT_INSTR_OFFSETS
	.align		4
        /*005c*/ 	.byte	0x04, 0x1c
        /*005e*/ 	.short	(.L_19 - .L_18)


	//   ....[0]....
.L_18:
        /*0060*/ 	.word	0x000006c0


	//   ....[1]....
        /*0064*/ 	.word	0x00000710


	//----- nvinfo : EIATTR_CRS_STACK_SIZE
	.align		4
.L_19:
        /*0068*/ 	.byte	0x04, 0x1e
        /*006a*/ 	.short	(.L_21 - .L_20)
.L_20:
        /*006c*/ 	.word	0x00000000


	//----- nvinfo : EIATTR_CBANK_PARAM_SIZE
	.align		4
.L_21:
        /*0070*/ 	.byte	0x03, 0x19
        /*0072*/ 	.short	0x0018


	//----- nvinfo : EIATTR_PARAM_CBANK
	.align		4
        /*0074*/ 	.byte	0x04, 0x0a
        /*0076*/ 	.short	(.L_23 - .L_22)
	.align		4
.L_22:
        /*0078*/ 	.word	index@(.nv.constant0._Z11sobelFilterPiS_ii)
        /*007c*/ 	.short	0x0380
        /*007e*/ 	.short	0x0018


	//----- nvinfo : EIATTR_SW_WAR
	.align		4
.L_23:
        /*0080*/ 	.byte	0x04, 0x36
        /*0082*/ 	.short	(.L_25 - .L_24)
.L_24:
        /*0084*/ 	.word	0x00000008
.L_25:


//--------------------- .nv.callgraph             --------------------------
	.section	.nv.callgraph,"",@"SHT_CUDA_CALLGRAPH"
	.align	4
	.sectionentsize	8
	.align		4
        /*0000*/ 	.word	0x00000000
	.align		4
        /*0004*/ 	.word	0xffffffff
	.align		4
        /*0008*/ 	.word	0x00000000
	.align		4
        /*000c*/ 	.word	0xfffffffe
	.align		4
        /*0010*/ 	.word	0x00000000
	.align		4
        /*0014*/ 	.word	0xfffffffd
	.align		4
        /*0018*/ 	.word	0x00000000
	.align		4
        /*001c*/ 	.word	0xfffffffc


//--------------------- .nv.constant3             --------------------------
	.section	.nv.constant3,"a",@progbits
	.align	4
.nv.constant3:
	.type		D_maskX,@object
	.size		D_maskX,(D_maskY - D_maskX)
D_maskX:
	.zero		36
	.type		D_maskY,@object
	.size		D_maskY,(.L_1 - D_maskY)
D_maskY:
	.zero		36
.L_1:


//--------------------- .text._Z11sobelFilterPiS_ii --------------------------
	.section	.text._Z11sobelFilterPiS_ii,"ax",@progbits
	.align	128
        .global         _Z11sobelFilterPiS_ii
        .type           _Z11sobelFilterPiS_ii,@function
        .size           _Z11sobelFilterPiS_ii,(.L_x_3 - _Z11sobelFilterPiS_ii)
        .other          _Z11sobelFilterPiS_ii,@"STO_CUDA_ENTRY STV_DEFAULT"
_Z11sobelFilterPiS_ii:
.text._Z11sobelFilterPiS_ii:
[----:B------:R-:W-:Y:S01]  /*0000*/  LDC R1, c[0x0][0x37c] ;  /* 0x0000df00ff017b82 */ /* 0x000fe20000000800 */
[----:B------:R-:W0:Y:S01]  /*0010*/  S2R R11, SR_TID.Y ;  /* 0x00000000000b7919 */ /* 0x000e220000002200 */
[----:B------:R-:W1:Y:S01]  /*0020*/  LDCU UR4, c[0x0][0x360] ;  /* 0x00006c00ff0477ac */ /* 0x000e620008000800 */
[----:B------:R-:W0:Y:S01]  /*0030*/  S2R R0, SR_CTAID.Y ;  /* 0x0000000000007919 */ /* 0x000e220000002600 */
[----:B------:R-:W0:Y:S01]  /*0040*/  LDCU UR5, c[0x0][0x364] ;  /* 0x00006c80ff0577ac */ /* 0x000e220008000800 */
[----:B------:R-:W1:Y:S01]  /*0050*/  S2R R9, SR_TID.X ;  /* 0x0000000000097919 */ /* 0x000e620000002100 */
[----:B------:R-:W2:Y:S01]  /*0060*/  LDCU UR6, c[0x0][0x390] ;  /* 0x00007200ff0677ac */ /* 0x000ea20008000800 */
[----:B------:R-:W1:Y:S01]  /*0070*/  S2R R3, SR_CTAID.X ;  /* 0x0000000000037919 */ /* 0x000e620000002500 */
[----:B------:R-:W3:Y:S01]  /*0080*/  LDCU.64 UR8, c[0x0][0x380] ;  /* 0x00007000ff0877ac */ /* 0x000ee20008000a00 */
[----:B0-----:R-:W-:-:S05]  /*0090*/  IMAD R0, R0, UR5, R11 ;  /* 0x0000000500007c24 */ /* 0x001fca000f8e020b */
[----:B------:R-:W-:Y:S01]  /*00a0*/  IADD3 R2, PT, PT, R0, -0x1, RZ ;  /* 0xffffffff00027810 */ /* 0x000fe20007ffe0ff */
[----:B-1----:R-:W-:Y:S01]  /*00b0*/  IMAD R3, R3, UR4, R9 ;  /* 0x0000000403037c24 */ /* 0x002fe2000f8e0209 */
[----:B------:R-:W0:Y:S03]  /*00c0*/  LDCU.64 UR4, c[0x0][0x358] ;  /* 0x00006b00ff0477ac */ /* 0x000e260008000a00 */
[----:B--2---:R-:W-:Y:S01]  /*00d0*/  IMAD R2, R2, UR6, RZ ;  /* 0x0000000602027c24 */ /* 0x004fe2000f8e02ff */
[----:B------:R-:W-:-:S04]  /*00e0*/  SHF.R.S32.HI R5, RZ, 0x1f, R3 ;  /* 0x0000001fff057819 */ /* 0x000fc80000011403 */
[----:B------:R-:W-:-:S04]  /*00f0*/  IADD3 R6, P0, PT, R3, R2, RZ ;  /* 0x0000000203067210 */ /* 0x000fc80007f1e0ff */
[----:B------:R-:W-:Y:S02]  /*0100*/  LEA.HI.X.SX32 R5, R2, R5, 0x1, P0 ;  /* 0x0000000502057211 */ /* 0x000fe400000f0eff */
[----:B---3--:R-:W-:-:S04]  /*0110*/  LEA R4, P0, R6, UR8, 0x2 ;  /* 0x0000000806047c11 */ /* 0x008fc8000f8010ff */
[----:B------:R-:W-:-:S05]  /*0120*/  LEA.HI.X R5, R6, UR9, R5, 0x2, P0 ;  /* 0x0000000906057c11 */ /* 0x000fca00080f1405 */
[----:B0-----:R-:W2:Y:S01]  /*0130*/  LDG.E R4, desc[UR4][R4.64+-0x4] ;  /* 0xfffffc0404047981 */ /* 0x001ea2000c1e1900 */
[----:B------:R-:W-:Y:S01]  /*0140*/  MOV R2, 0x400 ;  /* 0x0000040000027802 */ /* 0x000fe20000000f00 */
[----:B------:R-:W-:Y:S01]  /*0150*/  BSSY.RECONVERGENT B0, `(.L_x_0) ;  /* 0x000004d000007945 */ /* 0x000fe20003800200 */
[----:B------:R-:W-:Y:S01]  /*0160*/  LOP3.LUT P0, RZ, R9, 0x3f0, R11, 0xc8, !PT ;  /* 0x000003f009ff7812 */ /* 0x000fe2000780c80b */
[----:B------:R-:W0:Y:S01]  /*0170*/  S2R R7, SR_CgaCtaId ;  /* 0x0000000000077919 */ /* 0x000e220000008800 */
[----:B------:R-:W-:Y:S02]  /*0180*/  MOV R6, RZ ;  /* 0x000000ff00067202 */ /* 0x000fe40000000f00 */
[----:B0-----:R-:W-:-:S05]  /*0190*/  LEA R2, R7, R2, 0x18 ;  /* 0x0000000207027211 */ /* 0x001fca00078ec0ff */
[----:B------:R-:W-:-:S05]  /*01a0*/  IMAD R2, R11, 0x48, R2 ;  /* 0x000000480b027824 */ /* 0x000fca00078e0202 */
[----:B------:R-:W-:Y:S01]  /*01b0*/  LEA R9, R9, R2, 0x2 ;  /* 0x0000000209097211 */ /* 0x000fe200078e10ff */
[----:B------:R-:W-:-:S04]  /*01c0*/  HFMA2 R2, -RZ, RZ, 0, 0 ;  /* 0x00000000ff027431 */ /* 0x000fc800000001ff */
[----:B--2---:R0:W-:Y:S01]  /*01d0*/  STS [R9], R4 ;  /* 0x0000000409007388 */ /* 0x0041e20000000800 */
[----:B------:R-:W-:Y:S06]  /*01e0*/  BAR.SYNC.DEFER_BLOCKING 0x0 ;  /* 0x0000000000007b1d */ /* 0x000fec0000010000 */
[----:B------:R-:W-:Y:S05]  /*01f0*/  @P0 BRA `(.L_x_1) ;  /* 0x0000000400080947 */ /* 0x000fea0003800000 */
[----:B------:R-:W1:Y:S01]  /*0200*/  LDS R8, [R9] ;  /* 0x0000000009087984 */ /* 0x000e620000000800 */
[----:B------:R-:W1:Y:S03]  /*0210*/  LDCU.128 UR8, c[0x3][URZ] ;  /* 0x00c00000ff0877ac */ /* 0x000e660008000c00 */
[----:B------:R-:W2:Y:S01]  /*0220*/  LDS R11, [R9+0x4] ;  /* 0x00000400090b7984 */ /* 0x000ea20000000800 */
[----:B------:R-:W3:Y:S03]  /*0230*/  LDCU.128 UR20, c[0x3][0x20] ;  /* 0x00c00400ff1477ac */ /* 0x000ee60008000c00 */
[----:B------:R-:W4:Y:S01]  /*0240*/  LDS R14, [R9+0x8] ;  /* 0x00000800090e7984 */ /* 0x000f220000000800 */
[----:B------:R-:W5:Y:S03]  /*0250*/  LDCU.128 UR12, c[0x3][0x30] ;  /* 0x00c00600ff0c77ac */ /* 0x000f660008000c00 */
[----:B------:R-:W5:Y:S01]  /*0260*/  LDS R15, [R9+0x48] ;  /* 0x00004800090f7984 */ /* 0x000f620000000800 */
[----:B------:R-:W5:Y:S03]  /*0270*/  LDCU.128 UR16, c[0x3][0x10] ;  /* 0x00c00200ff1077ac */ /* 0x000f660008000c00 */
[----:B------:R-:W5:Y:S04]  /*0280*/  LDS R2, [R9+0x4c] ;  /* 0x00004c0009027984 */ /* 0x000f680000000800 */
[----:B------:R-:W5:Y:S04]  /*0290*/  LDS R6, [R9+0x50] ;  /* 0x0000500009067984 */ /* 0x000f680000000800 */
[----:B------:R-:W5:Y:S04]  /*02a0*/  LDS R5, [R9+0x90] ;  /* 0x0000900009057984 */ /* 0x000f680000000800 */
[----:B0-----:R-:W0:Y:S04]  /*02b0*/  LDS R4, [R9+0x94] ;  /* 0x0000940009047984 */ /* 0x001e280000000800 */
[----:B------:R4:W0:Y:S01]  /*02c0*/  LDS R7, [R9+0x98] ;  /* 0x0000980009077984 */ /* 0x0008220000000800 */
[----:B-1----:R-:W-:-:S02]  /*02d0*/  IMAD R10, R8, UR8, RZ ;  /* 0x00000008080a7c24 */ /* 0x002fc4000f8e02ff */
[----:B---3--:R-:W-:Y:S02]  /*02e0*/  IMAD R8, R8, UR21, RZ ;  /* 0x0000001508087c24 */ /* 0x008fe4000f8e02ff */
[C---:B--2---:R-:W-:Y:S01]  /*02f0*/  IMAD R12, R11.reuse, UR9, RZ ;  /* 0x000000090b0c7c24 */ /* 0x044fe2000f8e02ff */
[----:B------:R-:W-:Y:S01]  /*0300*/  I2FP.F32.S32 R10, R10 ;  /* 0x0000000a000a7245 */ /* 0x000fe20000201400 */
[----:B------:R-:W-:Y:S01]  /*0310*/  IMAD R13, R11, UR22, RZ ;  /* 0x000000160b0d7c24 */ /* 0x000fe2000f8e02ff */
[----:B------:R-:W-:Y:S01]  /*0320*/  I2FP.F32.S32 R8, R8 ;  /* 0x0000000800087245 */ /* 0x000fe20000201400 */
[C---:B----4-:R-:W-:Y:S01]  /*0330*/  IMAD R9, R14.reuse, UR10, RZ ;  /* 0x0000000a0e097c24 */ /* 0x050fe2000f8e02ff */
[----:B------:R-:W-:Y:S01]  /*0340*/  I2FP.F32.S32 R11, R12 ;  /* 0x0000000c000b7245 */ /* 0x000fe20000201400 */
[----:B------:R-:W-:Y:S01]  /*0350*/  IMAD R14, R14, UR23, RZ ;  /* 0x000000170e0e7c24 */ /* 0x000fe2000f8e02ff */
[----:B------:R-:W-:Y:S01]  /*0360*/  I2FP.F32.S32 R13, R13 ;  /* 0x0000000d000d7245 */ /* 0x000fe20000201400 */
[C---:B-----5:R-:W-:Y:S01]  /*0370*/  IMAD R12, R15.reuse, UR11, RZ ;  /* 0x0000000b0f0c7c24 */ /* 0x060fe2000f8e02ff */
[----:B------:R-:W-:Y:S01]  /*0380*/  I2FP.F32.S32 R9, R9 ;  /* 0x0000000900097245 */ /* 0x000fe20000201400 */
[----:B------:R-:W-:Y:S01]  /*0390*/  FADD R10, R10, R11 ;  /* 0x0000000b0a0a7221 */ /* 0x000fe20000000000 */
[----:B------:R-:W-:Y:S01]  /*03a0*/  IMAD R15, R15, UR12, RZ ;  /* 0x0000000c0f0f7c24 */ /* 0x000fe2000f8e02ff */
[----:B------:R-:W1:Y:S01]  /*03b0*/  LDCU.64 UR8, c[0x3][0x40] ;  /* 0x00c00800ff0877ac */ /* 0x000e620008000a00 */
[----:B------:R-:W-:Y:S01]  /*03c0*/  I2FP.F32.S32 R12, R12 ;  /* 0x0000000c000c7245 */ /* 0x000fe20000201400 */
[----:B------:R-:W-:Y:S01]  /*03d0*/  FADD R9, R10, R9 ;  /* 0x000000090a097221 */ /* 0x000fe20000000000 */
[----:B------:R-:W-:Y:S01]  /*03e0*/  I2FP.F32.S32 R11, R14 ;  /* 0x0000000e000b7245 */ /* 0x000fe20000201400 */
[----:B------:R-:W-:Y:S01]  /*03f0*/  FADD R8, R8, R13 ;  /* 0x0000000d08087221 */ /* 0x000fe20000000000 */
[C---:B------:R-:W-:Y:S01]  /*0400*/  IMAD R10, R2.reuse, UR16, RZ ;  /* 0x00000010020a7c24 */ /* 0x040fe2000f8e02ff */
[----:B------:R-:W-:Y:S01]  /*0410*/  I2FP.F32.S32 R15, R15 ;  /* 0x0000000f000f7245 */ /* 0x000fe20000201400 */
[----:B------:R-:W-:-:S02]  /*0420*/  IMAD R2, R2, UR13, RZ ;  /* 0x0000000d02027c24 */ /* 0x000fc4000f8e02ff */
[----:B------:R-:W-:Y:S01]  /*0430*/  FADD R9, R9, R12 ;  /* 0x0000000c09097221 */ /* 0x000fe20000000000 */
[----:B------:R-:W-:Y:S01]  /*0440*/  FADD R8, R8, R11 ;  /* 0x0000000b08087221 */ /* 0x000fe20000000000 */
[C---:B------:R-:W-:Y:S01]  /*0450*/  IMAD R12, R6.reuse, UR17, RZ ;  /* 0x00000011060c7c24 */ /* 0x040fe2000f8e02ff */
[----:B------:R-:W-:Y:S01]  /*0460*/  I2FP.F32.S32 R10, R10 ;  /* 0x0000000a000a7245 */ /* 0x000fe20000201400 */
[----:B------:R-:W-:Y:S01]  /*0470*/  IMAD R6, R6, UR14, RZ ;  /* 0x0000000e06067c24 */ /* 0x000fe2000f8e02ff */
[----:B------:R-:W-:Y:S01]  /*0480*/  I2FP.F32.S32 R11, R2 ;  /* 0x00000002000b7245 */ /* 0x000fe20000201400 */
[----:B------:R-:W-:Y:S01]  /*0490*/  FADD R8, R8, R15 ;  /* 0x0000000f08087221 */ /* 0x000fe20000000000 */
[----:B------:R-:W-:Y:S01]  /*04a0*/  IMAD R2, R5, UR18, RZ ;  /* 0x0000001205027c24 */ /* 0x000fe2000f8e02ff */
[----:B------:R-:W-:Y:S01]  /*04b0*/  I2FP.F32.S32 R12, R12 ;  /* 0x0000000c000c7245 */ /* 0x000fe20000201400 */
[----:B------:R-:W-:Y:S01]  /*04c0*/  FADD R9, R9, R10 ;  /* 0x0000000a09097221 */ /* 0x000fe20000000000 */
[----:B------:R-:W-:Y:S01]  /*04d0*/  FADD R8, R8, R11 ;  /* 0x0000000b08087221 */ /* 0x000fe20000000000 */
[----:B------:R-:W-:Y:S01]  /*04e0*/  IMAD R5, R5, UR15, RZ ;  /* 0x0000000f05057c24 */ /* 0x000fe2000f8e02ff */
[----:B------:R-:W-:Y:S01]  /*04f0*/  I2FP.F32.S32 R11, R6 ;  /* 0x00000006000b7245 */ /* 0x000fe20000201400 */
[----:B------:R-:W-:Y:S01]  /*0500*/  FADD R9, R9, R12 ;  /* 0x0000000c09097221 */ /* 0x000fe20000000000 */
[----:B------:R-:W-:Y:S01]  /*0510*/  I2FP.F32.S32 R2, R2 ;  /* 0x0000000200027245 */ /* 0x000fe20000201400 */
[C---:B0-----:R-:W-:Y:S01]  /*0520*/  IMAD R6, R4.reuse, UR19, RZ ;  /* 0x0000001304067c24 */ /* 0x041fe2000f8e02ff */
[----:B------:R-:W-:Y:S01]  /*0530*/  I2FP.F32.S32 R5, R5 ;  /* 0x0000000500057245 */ /* 0x000fe20000201400 */
[----:B-1----:R-:W-:-:S02]  /*0540*/  IMAD R4, R4, UR8, RZ ;  /* 0x0000000804047c24 */ /* 0x002fc4000f8e02ff */
[----:B------:R-:W-:Y:S01]  /*0550*/  FADD R8, R8, R11 ;  /* 0x0000000b08087221 */ /* 0x000fe20000000000 */
[----:B------:R-:W-:Y:S01]  /*0560*/  FADD R2, R9, R2 ;  /* 0x0000000209027221 */ /* 0x000fe20000000000 */
[----:B------:R-:W-:Y:S01]  /*0570*/  I2FP.F32.S32 R9, R6 ;  /* 0x0000000600097245 */ /* 0x000fe20000201400 */
[C---:B------:R-:W-:Y:S01]  /*0580*/  IMAD R6, R7.reuse, UR20, RZ ;  /* 0x0000001407067c24 */ /* 0x040fe2000f8e02ff */
[----:B------:R-:W-:Y:S01]  /*0590*/  I2FP.F32.S32 R4, R4 ;  /* 0x0000000400047245 */ /* 0x000fe20000201400 */
[----:B------:R-:W-:Y:S02]  /*05a0*/  IMAD R10, R7, UR9, RZ ;  /* 0x00000009070a7c24 */ /* 0x000fe4000f8e02ff */
[----:B------:R-:W-:Y:S01]  /*05b0*/  FADD R5, R8, R5 ;  /* 0x0000000508057221 */ /* 0x000fe20000000000 */
[----:B------:R-:W-:Y:S01]  /*05c0*/  FADD R2, R2, R9 ;  /* 0x0000000902027221 */ /* 0x000fe20000000000 */
[----:B------:R-:W-:Y:S02]  /*05d0*/  I2FP.F32.S32 R7, R6 ;  /* 0x0000000600077245 */ /* 0x000fe40000201400 */
[----:B------:R-:W-:Y:S01]  /*05e0*/  I2FP.F32.S32 R9, R10 ;  /* 0x0000000a00097245 */ /* 0x000fe20000201400 */
[----:B------:R-:W-:-:S02]  /*05f0*/  FADD R4, R5, R4 ;  /* 0x0000000405047221 */ /* 0x000fc40000000000 */
[----:B------:R-:W-:Y:S02]  /*0600*/  FADD R2, R2, R7 ;  /* 0x0000000702027221 */ /* 0x000fe40000000000 */
[----:B------:R-:W-:-:S07]  /*0610*/  FADD R6, R4, R9 ;  /* 0x0000000904067221 */ /* 0x000fce0000000000 */
.L_x_1:
[----:B------:R-:W-:Y:S05]  /*0620*/  BSYNC.RECONVERGENT B0 ;  /* 0x0000000000007941 */ /* 0x000fea0003800200 */
.L_x_0:
[----:B------:R-:W-:-:S04]  /*0630*/  FMUL R5, R6, R6 ;  /* 0x0000000606057220 */ /* 0x000fc80000400000 */
[----:B------:R-:W-:-:S06]  /*0640*/  FFMA R2, R2, R2, R5 ;  /* 0x0000000202027223 */ /* 0x000fcc0000000005 */
[----:B------:R-:W1:Y:S02]  /*0650*/  F2I.TRUNC.NTZ R2, R2 ;  /* 0x0000000200027305 */ /* 0x000e64000020f100 */
[----:B-1----:R-:W-:-:S13]  /*0660*/  ISETP.GE.AND P0, PT, R2, 0x1f41, PT ;  /* 0x00001f410200780c */ /* 0x002fda0003f06270 */
[----:B0-----:R-:W0:Y:S01]  /*0670*/  @P0 LDC.64 R4, c[0x0][0x388] ;  /* 0x0000e200ff040b82 */ /* 0x001e220000000a00 */
[----:B------:R-:W-:Y:S01]  /*0680*/  @P0 IMAD R7, R0, UR6, R3 ;  /* 0x0000000600070c24 */ /* 0x000fe2000f8e0203 */
[----:B------:R-:W-:-:S03]  /*0690*/  @P0 MOV R9, 0xff ;  /* 0x000000ff00090802 */ /* 0x000fc60000000f00 */
[----:B0-----:R-:W-:-:S05]  /*06a0*/  @P0 IMAD.WIDE R4, R7, 0x4, R4 ;  /* 0x0000000407040825 */ /* 0x001fca00078e0204 */
[----:B------:R0:W-:Y:S01]  /*06b0*/  @P0 STG.E desc[UR4][R4.64], R9 ;  /* 0x0000000904000986 */ /* 0x0001e2000c101904 */
[----:B------:R-:W-:Y:S05]  /*06c0*/  @P0 EXIT ;  /* 0x000000000000094d */ /* 0x000fea0003800000 */
[----:B0-----:R-:W0:Y:S01]  /*06d0*/  LDC.64 R4, c[0x0][0x388] ;  /* 0x0000e200ff047b82 */ /* 0x001e220000000a00 */
[----:B------:R-:W-:-:S04]  /*06e0*/  IMAD R3, R0, UR6, R3 ;  /* 0x0000000600037c24 */ /* 0x000fc8000f8e0203 */
[----:B0-----:R-:W-:-:S05]  /*06f0*/  IMAD.WIDE R4, R3, 0x4, R4 ;  /* 0x0000000403047825 */ /* 0x001fca00078e0204 */
[----:B------:R-:W-:Y:S01]  /*0700*/  STG.E desc[UR4][R4.64], RZ ;  /* 0x000000ff04007986 */ /* 0x000fe2000c101904 */
[----:B------:R-:W-:Y:S05]  /*0710*/  EXIT ;  /* 0x000000000000794d */ /* 0x000fea0003800000 */
.L_x_2:
[----:B------:R-:W-:-:S00]  /*0720*/  BRA `(.L_x_2) ;  /* 0xfffffffc00fc7947 */ /* 0x000fc0000383ffff */
[----:B------:R-:W-:-:S00]  /*0730*/  NOP ;  /* 0x0000000000007918 */ /* 0x000fc00000000000 */
        /* <DEDUP_REMOVED lines=12> */
.L_x_3:


//--------------------- .nv.shared._Z11sobelFilterPiS_ii --------------------------
	.section	.nv.shared._Z11sobelFilterPiS_ii,"aw",@nobits
	.sectionflags	@""
	.align	4
.nv.shared._Z11sobelFilterPiS_ii:
	.zero		2320


//--------------------- .nv.shared.reserved.0     --------------------------
	.section	.nv.shared.reserved.0,"aw",@nobits
	.weak		__nv_reservedSMEM_offset_0_alias
	.size		__nv_reservedSMEM_offset_0_alias, 0, 64
	.other		__nv_reservedSMEM_offset_0_alias,@"STO_CUDA_RESERVED_SHARED STV_DEFAULT"
__nv_reservedSMEM_offset_0_alias:
	.zero		0
	.zero		64


//--------------------- .nv.constant0._Z11sobelFilterPiS_ii --------------------------
	.section	.nv.constant0._Z11sobelFilterPiS_ii,"a",@progbits
	.sectionflags	@""
	.align	4
.nv.constant0._Z11sobelFilterPiS_ii:
	.zero		920


//--------------------- SYMBOLS --------------------------

	.type		.nv.reservedSmem.offset0,@object
	.size		.nv.reservedSmem.offset0,0x4
	.type		.nv.reservedSmem.cap,@object
	.size		.nv.reservedSmem.cap,0x4
